//
// Generated by NVIDIA NVVM Compiler
//
// Compiler Build ID: CL-36424714
// Cuda compilation tools, release 13.0, V13.0.88
// Based on NVVM 20.0.0
//

.version 9.0
.target sm_100
.address_size 64

	// .globl	_Z4mm_0PfS_S_i
.extern .func  (.param .b32 func_retval0) vprintf
(
	.param .b64 vprintf_param_0,
	.param .b64 vprintf_param_1
)
;
.global .align 1 .b8 $str[18] = {65, 32, 73, 83, 32, 37, 102, 44, 32, 66, 32, 105, 115, 32, 37, 102, 10};

.visible .entry _Z4mm_0PfS_S_i(
	.param .u64 .ptr .align 1 _Z4mm_0PfS_S_i_param_0,
	.param .u64 .ptr .align 1 _Z4mm_0PfS_S_i_param_1,
	.param .u64 .ptr .align 1 _Z4mm_0PfS_S_i_param_2,
	.param .u32 _Z4mm_0PfS_S_i_param_3
)
{
	.local .align 16 .b8 	__local_depot0[16];
	.reg .b64 	%SP;
	.reg .b64 	%SPL;
	.reg .pred 	%p<15>;
	.reg .b32 	%r<90>;
	.reg .b32 	%f<47>;
	.reg .b64 	%rd<54>;
	.reg .b64 	%fd<15>;

	mov.u64 	%SPL, __local_depot0;
	cvta.local.u64 	%SP, %SPL;
	ld.param.u64 	%rd15, [_Z4mm_0PfS_S_i_param_0];
	ld.param.u64 	%rd16, [_Z4mm_0PfS_S_i_param_1];
	ld.param.u32 	%r41, [_Z4mm_0PfS_S_i_param_3];
	cvta.to.global.u64 	%rd1, %rd16;
	cvta.to.global.u64 	%rd2, %rd15;
	add.u64 	%rd17, %SP, 0;
	add.u64 	%rd3, %SPL, 0;
	mov.u32 	%r1, %tid.x;
	mov.u32 	%r42, %ntid.x;
	mov.u32 	%r2, %ctaid.x;
	mad.lo.s32 	%r3, %r42, %r2, %r1;
	mov.u32 	%r4, %tid.y;
	mov.u32 	%r43, %ntid.y;
	mov.u32 	%r44, %ctaid.y;
	mul.lo.s32 	%r5, %r43, %r44;
	add.s32 	%r6, %r5, %r4;
	setp.lt.s32 	%p1, %r41, 1;
	mov.f32 	%f46, 0f00000000;
	@%p1 bra 	$L__BB0_24;
	or.b32  	%r47, %r2, %r1;
	or.b32  	%r7, %r47, %r4;
	mul.lo.s32 	%r8, %r41, %r3;
	and.b32  	%r9, %r41, 3;
	setp.lt.u32 	%p2, %r41, 4;
	mov.b32 	%r87, 0;
	mov.u32 	%r83, %r87;
	@%p2 bra 	$L__BB0_12;
	and.b32  	%r87, %r41, 2147483644;
	neg.s32 	%r81, %r87;
	shl.b32 	%r49, %r41, 1;
	add.s32 	%r80, %r6, %r49;
	shl.b32 	%r13, %r41, 2;
	mad.lo.s32 	%r79, %r41, 3, %r6;
	add.s32 	%r50, %r4, %r41;
	add.s32 	%r78, %r50, %r5;
	mov.b32 	%r83, 0;
	mov.u64 	%rd21, $str;
	mov.u32 	%r76, %r8;
	mov.u32 	%r77, %r6;
$L__BB0_3:
	.pragma "nounroll";
	setp.ne.s32 	%p3, %r7, 0;
	mul.wide.s32 	%rd18, %r76, 4;
	add.s64 	%rd19, %rd2, %rd18;
	add.s64 	%rd4, %rd19, 8;
	mul.wide.u32 	%rd20, %r77, 4;
	add.s64 	%rd5, %rd1, %rd20;
	@%p3 bra 	$L__BB0_5;
	ld.global.f32 	%f8, [%rd4+-8];
	cvt.f64.f32 	%fd1, %f8;
	ld.global.f32 	%f9, [%rd5];
	cvt.f64.f32 	%fd2, %f9;
	st.local.v2.f64 	[%rd3], {%fd1, %fd2};
	cvta.global.u64 	%rd22, %rd21;
	{ // callseq 0, 0
	.param .b64 param0;
	st.param.b64 	[param0], %rd22;
	.param .b64 param1;
	st.param.b64 	[param1], %rd17;
	.param .b32 retval0;
	call.uni (retval0), 
	vprintf, 
	(
	param0, 
	param1
	);
	ld.param.b32 	%r51, [retval0];
	} // callseq 0
$L__BB0_5:
	ld.global.f32 	%f10, [%rd4+-8];
	ld.global.f32 	%f11, [%rd5];
	cvt.rn.f32.s32 	%f12, %r83;
	fma.rn.f32 	%f1, %f10, %f11, %f12;
	mul.wide.u32 	%rd24, %r78, 4;
	add.s64 	%rd6, %rd1, %rd24;
	@%p3 bra 	$L__BB0_7;
	ld.global.f32 	%f13, [%rd4+-4];
	cvt.f64.f32 	%fd3, %f13;
	ld.global.f32 	%f14, [%rd6];
	cvt.f64.f32 	%fd4, %f14;
	st.local.v2.f64 	[%rd3], {%fd3, %fd4};
	cvta.global.u64 	%rd26, %rd21;
	{ // callseq 1, 0
	.param .b64 param0;
	st.param.b64 	[param0], %rd26;
	.param .b64 param1;
	st.param.b64 	[param1], %rd17;
	.param .b32 retval0;
	call.uni (retval0), 
	vprintf, 
	(
	param0, 
	param1
	);
	ld.param.b32 	%r53, [retval0];
	} // callseq 1
$L__BB0_7:
	ld.global.f32 	%f15, [%rd4+-4];
	ld.global.f32 	%f16, [%rd6];
	cvt.rzi.s32.f32 	%r55, %f1;
	cvt.rn.f32.s32 	%f17, %r55;
	fma.rn.f32 	%f2, %f15, %f16, %f17;
	mul.wide.u32 	%rd28, %r80, 4;
	add.s64 	%rd7, %rd1, %rd28;
	@%p3 bra 	$L__BB0_9;
	ld.global.f32 	%f18, [%rd4];
	cvt.f64.f32 	%fd5, %f18;
	ld.global.f32 	%f19, [%rd7];
	cvt.f64.f32 	%fd6, %f19;
	st.local.v2.f64 	[%rd3], {%fd5, %fd6};
	cvta.global.u64 	%rd30, %rd21;
	{ // callseq 2, 0
	.param .b64 param0;
	st.param.b64 	[param0], %rd30;
	.param .b64 param1;
	st.param.b64 	[param1], %rd17;
	.param .b32 retval0;
	call.uni (retval0), 
	vprintf, 
	(
	param0, 
	param1
	);
	ld.param.b32 	%r56, [retval0];
	} // callseq 2
$L__BB0_9:
	ld.global.f32 	%f20, [%rd4];
	ld.global.f32 	%f21, [%rd7];
	cvt.rzi.s32.f32 	%r58, %f2;
	cvt.rn.f32.s32 	%f22, %r58;
	fma.rn.f32 	%f3, %f20, %f21, %f22;
	mul.wide.u32 	%rd32, %r79, 4;
	add.s64 	%rd8, %rd1, %rd32;
	@%p3 bra 	$L__BB0_11;
	ld.global.f32 	%f23, [%rd4+4];
	cvt.f64.f32 	%fd7, %f23;
	ld.global.f32 	%f24, [%rd8];
	cvt.f64.f32 	%fd8, %f24;
	st.local.v2.f64 	[%rd3], {%fd7, %fd8};
	cvta.global.u64 	%rd34, %rd21;
	{ // callseq 3, 0
	.param .b64 param0;
	st.param.b64 	[param0], %rd34;
	.param .b64 param1;
	st.param.b64 	[param1], %rd17;
	.param .b32 retval0;
	call.uni (retval0), 
	vprintf, 
	(
	param0, 
	param1
	);
	ld.param.b32 	%r59, [retval0];
	} // callseq 3
$L__BB0_11:
	ld.global.f32 	%f25, [%rd4+4];
	ld.global.f32 	%f26, [%rd8];
	cvt.rzi.s32.f32 	%r61, %f3;
	cvt.rn.f32.s32 	%f27, %r61;
	fma.rn.f32 	%f28, %f25, %f26, %f27;
	cvt.rzi.s32.f32 	%r83, %f28;
	add.s32 	%r81, %r81, 4;
	add.s32 	%r80, %r80, %r13;
	add.s32 	%r79, %r79, %r13;
	add.s32 	%r78, %r78, %r13;
	add.s32 	%r77, %r77, %r13;
	add.s32 	%r76, %r76, 4;
	setp.ne.s32 	%p7, %r81, 0;
	@%p7 bra 	$L__BB0_3;
$L__BB0_12:
	setp.eq.s32 	%p8, %r9, 0;
	@%p8 bra 	$L__BB0_23;
	setp.eq.s32 	%p9, %r9, 1;
	@%p9 bra 	$L__BB0_19;
	setp.ne.s32 	%p10, %r7, 0;
	add.s32 	%r63, %r87, %r8;
	mul.wide.s32 	%rd36, %r63, 4;
	add.s64 	%rd9, %rd2, %rd36;
	mad.lo.s32 	%r33, %r87, %r41, %r6;
	mul.wide.u32 	%rd37, %r33, 4;
	add.s64 	%rd10, %rd1, %rd37;
	@%p10 bra 	$L__BB0_16;
	ld.global.f32 	%f29, [%rd9];
	cvt.f64.f32 	%fd9, %f29;
	ld.global.f32 	%f30, [%rd10];
	cvt.f64.f32 	%fd10, %f30;
	st.local.v2.f64 	[%rd3], {%fd9, %fd10};
	mov.u64 	%rd38, $str;
	cvta.global.u64 	%rd39, %rd38;
	add.u64 	%rd40, %SP, 0;
	{ // callseq 4, 0
	.param .b64 param0;
	st.param.b64 	[param0], %rd39;
	.param .b64 param1;
	st.param.b64 	[param1], %rd40;
	.param .b32 retval0;
	call.uni (retval0), 
	vprintf, 
	(
	param0, 
	param1
	);
	ld.param.b32 	%r64, [retval0];
	} // callseq 4
$L__BB0_16:
	setp.ne.s32 	%p11, %r7, 0;
	ld.global.f32 	%f31, [%rd9];
	ld.global.f32 	%f32, [%rd10];
	cvt.rn.f32.s32 	%f33, %r83;
	fma.rn.f32 	%f4, %f31, %f32, %f33;
	add.s32 	%r66, %r33, %r41;
	mul.wide.u32 	%rd41, %r66, 4;
	add.s64 	%rd11, %rd1, %rd41;
	@%p11 bra 	$L__BB0_18;
	ld.global.f32 	%f34, [%rd9+4];
	cvt.f64.f32 	%fd11, %f34;
	ld.global.f32 	%f35, [%rd11];
	cvt.f64.f32 	%fd12, %f35;
	st.local.v2.f64 	[%rd3], {%fd11, %fd12};
	mov.u64 	%rd42, $str;
	cvta.global.u64 	%rd43, %rd42;
	add.u64 	%rd44, %SP, 0;
	{ // callseq 5, 0
	.param .b64 param0;
	st.param.b64 	[param0], %rd43;
	.param .b64 param1;
	st.param.b64 	[param1], %rd44;
	.param .b32 retval0;
	call.uni (retval0), 
	vprintf, 
	(
	param0, 
	param1
	);
	ld.param.b32 	%r67, [retval0];
	} // callseq 5
$L__BB0_18:
	ld.global.f32 	%f36, [%rd9+4];
	ld.global.f32 	%f37, [%rd11];
	cvt.rzi.s32.f32 	%r69, %f4;
	cvt.rn.f32.s32 	%f38, %r69;
	fma.rn.f32 	%f39, %f36, %f37, %f38;
	cvt.rzi.s32.f32 	%r83, %f39;
	add.s32 	%r87, %r87, 2;
$L__BB0_19:
	and.b32  	%r70, %r41, 1;
	setp.eq.b32 	%p12, %r70, 1;
	not.pred 	%p13, %p12;
	@%p13 bra 	$L__BB0_23;
	setp.ne.s32 	%p14, %r7, 0;
	add.s32 	%r71, %r87, %r8;
	mul.wide.s32 	%rd45, %r71, 4;
	add.s64 	%rd12, %rd2, %rd45;
	mad.lo.s32 	%r72, %r87, %r41, %r6;
	mul.wide.u32 	%rd46, %r72, 4;
	add.s64 	%rd13, %rd1, %rd46;
	@%p14 bra 	$L__BB0_22;
	ld.global.f32 	%f40, [%rd12];
	cvt.f64.f32 	%fd13, %f40;
	ld.global.f32 	%f41, [%rd13];
	cvt.f64.f32 	%fd14, %f41;
	st.local.v2.f64 	[%rd3], {%fd13, %fd14};
	mov.u64 	%rd47, $str;
	cvta.global.u64 	%rd48, %rd47;
	add.u64 	%rd49, %SP, 0;
	{ // callseq 6, 0
	.param .b64 param0;
	st.param.b64 	[param0], %rd48;
	.param .b64 param1;
	st.param.b64 	[param1], %rd49;
	.param .b32 retval0;
	call.uni (retval0), 
	vprintf, 
	(
	param0, 
	param1
	);
	ld.param.b32 	%r73, [retval0];
	} // callseq 6
$L__BB0_22:
	ld.global.f32 	%f42, [%rd12];
	ld.global.f32 	%f43, [%rd13];
	cvt.rn.f32.s32 	%f44, %r83;
	fma.rn.f32 	%f45, %f42, %f43, %f44;
	cvt.rzi.s32.f32 	%r83, %f45;
$L__BB0_23:
	cvt.rn.f32.s32 	%f46, %r83;
$L__BB0_24:
	ld.param.u64 	%rd53, [_Z4mm_0PfS_S_i_param_2];
	cvta.to.global.u64 	%rd50, %rd53;
	mad.lo.s32 	%r75, %r41, %r3, %r6;
	mul.wide.s32 	%rd51, %r75, 4;
	add.s64 	%rd52, %rd50, %rd51;
	st.global.f32 	[%rd52], %f46;
	ret;

}


// ===== COMPILED SASS (sm_100) =====

	.target	sm_100

	.elftype	@"ET_EXEC"


//--------------------- .note.nv.tkinfo           --------------------------
	.section	.note.nv.tkinfo,"",@"SHT_NOTE"
	.sectionflags	@"SHF_NOTE_NV_TKINFO"
	.tkinfo
        /*0018*/ 	.word	0x00000002
        /*0030*/ 	.string	""
        /*0030*/ 	.string	"ptxas"
        /*0030*/ 	.string	"Cuda compilation tools, release 13.0, V13.0.88"
        /*0030*/ 	.string	"Build cuda_13.0.r13.0/compiler.36424714_0"
        /*0030*/ 	.string	"-arch sm_100 -m 64 "



//--------------------- .note.nv.cuinfo           --------------------------
	.section	.note.nv.cuinfo,"",@"SHT_NOTE"
	.sectionflags	@"SHF_NOTE_NV_CUINFO"
        /*0018*/ 	.short	0x0002
        /*001a*/ 	.short	0x0064
        /*001c*/ 	.short	0x0082
	.zero		2


//--------------------- .nv.info                  --------------------------
	.section	.nv.info,"",@"SHT_CUDA_INFO"
	.align	4


	//----- nvinfo : EIATTR_REGCOUNT
	.align		4
        /*0000*/ 	.byte	0x04, 0x2f
        /*0002*/ 	.short	(.L_2 - .L_1)
	.align		4
.L_1:
        /*0004*/ 	.word	index@(_Z4mm_0PfS_S_i)
        /*0008*/ 	.word	0x00000028


	//----- nvinfo : EIATTR_FRAME_SIZE
	.align		4
.L_2:
        /*000c*/ 	.byte	0x04, 0x11
        /*000e*/ 	.short	(.L_4 - .L_3)
	.align		4
.L_3:
        /*0010*/ 	.word	index@(_Z4mm_0PfS_S_i)
        /*0014*/ 	.word	0x00000010


	//----- nvinfo : EIATTR_MIN_STACK_SIZE
	.align		4
.L_4:
        /*0018*/ 	.byte	0x04, 0x12
        /*001a*/ 	.short	(.L_6 - .L_5)
	.align		4
.L_5:
        /*001c*/ 	.word	index@(_Z4mm_0PfS_S_i)
        /*0020*/ 	.word	0x00000010
.L_6:


//--------------------- .nv.compat                --------------------------
	.section	.nv.compat,"",@"SHT_CUDA_COMPAT_INFO"
	.align	4
        /*0000*/ 	.byte	0x02, 0x09, 0x00, 0x00, 0x02, 0x02, 0x01, 0x00, 0x02, 0x05, 0x05, 0x00, 0x03, 0x07, 0x01, 0x01
        /*0010*/ 	.byte	0x02, 0x03, 0x00, 0x00, 0x02, 0x06, 0x01, 0x00, 0x04, 0x0b, 0x08, 0x00, 0x09, 0x00, 0x00, 0x00
        /*0020*/ 	.byte	0x00, 0x00, 0x00, 0x00


//--------------------- .nv.info._Z4mm_0PfS_S_i   --------------------------
	.section	.nv.info._Z4mm_0PfS_S_i,"",@"SHT_CUDA_INFO"
	.sectionflags	@""
	.align	4


	//----- nvinfo : EIATTR_CUDA_API_VERSION
	.align		4
        /*0000*/ 	.byte	0x04, 0x37
        /*0002*/ 	.short	(.L_8 - .L_7)
.L_7:
        /*0004*/ 	.word	0x00000082


	//----- nvinfo : EIATTR_KPARAM_INFO
	.align		4
.L_8:
        /*0008*/ 	.byte	0x04, 0x17
        /*000a*/ 	.short	(.L_10 - .L_9)
.L_9:
        /*000c*/ 	.word	0x00000000
        /*0010*/ 	.short	0x0003
        /*0012*/ 	.short	0x0018
        /*0014*/ 	.byte	0x00, 0xf0, 0x11, 0x00


	//----- nvinfo : EIATTR_KPARAM_INFO
	.align		4
.L_10:
        /*0018*/ 	.byte	0x04, 0x17
        /*001a*/ 	.short	(.L_12 - .L_11)
.L_11:
        /*001c*/ 	.word	0x00000000
        /*0020*/ 	.short	0x0002
        /*0022*/ 	.short	0x0010
        /*0024*/ 	.byte	0x00, 0xf5, 0x21, 0x00


	//----- nvinfo : EIATTR_KPARAM_INFO
	.align		4
.L_12:
        /*0028*/ 	.byte	0x04, 0x17
        /*002a*/ 	.short	(.L_14 - .L_13)
.L_13:
        /*002c*/ 	.word	0x00000000
        /*0030*/ 	.short	0x0001
        /*0032*/ 	.short	0x0008
        /*0034*/ 	.byte	0x00, 0xf5, 0x21, 0x00


	//----- nvinfo : EIATTR_KPARAM_INFO
	.align		4
.L_14:
        /*0038*/ 	.byte	0x04, 0x17
        /*003a*/ 	.short	(.L_16 - .L_15)
.L_15:
        /*003c*/ 	.word	0x00000000
        /*0040*/ 	.short	0x0000
        /*0042*/ 	.short	0x0000
        /*0044*/ 	.byte	0x00, 0xf5, 0x21, 0x00


	//----- nvinfo : EIATTR_SPARSE_MMA_MASK
	.align		4
.L_16:
        /*0048*/ 	.byte	0x03, 0x50
        /*004a*/ 	.short	0x0000


	//----- nvinfo : EIATTR_MAXREG_COUNT
	.align		4
        /*004c*/ 	.byte	0x03, 0x1b
        /*004e*/ 	.short	0x00ff


	//----- nvinfo : EIATTR_EXTERNS
	.align		4
        /*0050*/ 	.byte	0x04, 0x0f
        /*0052*/ 	.short	(.L_18 - .L_17)


	//   ....[0]....
	.align		4
.L_17:
        /*0054*/ 	.word	index@(vprintf)


	//----- nvinfo : EIATTR_MERCURY_ISA_VERSION
	.align		4
.L_18:
        /*0058*/ 	.byte	0x03, 0x5f
        /*005a*/ 	.short	0x0101


	//----- nvinfo : EIATTR_VRC_CTA_INIT_COUNT
	.align		4
        /*005c*/ 	.byte	0x02, 0x4a
	.zero		1
	.zero		1


	//----- nvinfo : EIATTR_SYSCALL_OFFSETS
	.align		4
        /*0060*/ 	.byte	0x04, 0x46
        /*0062*/ 	.short	(.L_20 - .L_19)


	//   ....[0]....
.L_19:
        /*0064*/ 	.word	0x000003b0


	//   ....[1]....
        /*0068*/ 	.word	0x00000530


	//   ....[2]....
        /*006c*/ 	.word	0x000006c0


	//   ....[3]....
        /*0070*/ 	.word	0x00000850


	//   ....[4]....
        /*0074*/ 	.word	0x00000b10


	//   ....[5]....
        /*0078*/ 	.word	0x00000cb0


	//   ....[6]....
        /*007c*/ 	.word	0x00000ee0


	//----- nvinfo : EIATTR_EXIT_INSTR_OFFSETS
	.align		4
.L_20:
        /*0080*/ 	.byte	0x04, 0x1c
        /*0082*/ 	.short	(.L_22 - .L_21)


	//   ....[0]....
.L_21:
        /*0084*/ 	.word	0x00000fb0


	//----- nvinfo : EIATTR_CRS_STACK_SIZE
	.align		4
.L_22:
        /*0088*/ 	.byte	0x04, 0x1e
        /*008a*/ 	.short	(.L_24 - .L_23)
.L_23:
        /*008c*/ 	.word	0x00000000


	//----- nvinfo : EIATTR_CBANK_PARAM_SIZE
	.align		4
.L_24:
        /*0090*/ 	.byte	0x03, 0x19
        /*0092*/ 	.short	0x001c


	//----- nvinfo : EIATTR_PARAM_CBANK
	.align		4
        /*0094*/ 	.byte	0x04, 0x0a
        /*0096*/ 	.short	(.L_26 - .L_25)
	.align		4
.L_25:
        /*0098*/ 	.word	index@(.nv.constant0._Z4mm_0PfS_S_i)
        /*009c*/ 	.short	0x0380
        /*009e*/ 	.short	0x001c


	//----- nvinfo : EIATTR_SW_WAR
	.align		4
.L_26:
        /*00a0*/ 	.byte	0x04, 0x36
        /*00a2*/ 	.short	(.L_28 - .L_27)
.L_27:
        /*00a4*/ 	.word	0x00000008
.L_28:


//--------------------- .nv.callgraph             --------------------------
	.section	.nv.callgraph,"",@"SHT_CUDA_CALLGRAPH"
	.align	4
	.sectionentsize	8
	.align		4
        /*0000*/ 	.word	0x00000000
	.align		4
        /*0004*/ 	.word	0xffffffff
	.align		4
        /*0008*/ 	.word	index@(_Z4mm_0PfS_S_i)
	.align		4
        /*000c*/ 	.word	index@(vprintf)
	.align		4
        /*0010*/ 	.word	0x00000000
	.align		4
        /*0014*/ 	.word	0xfffffffe
	.align		4
        /*0018*/ 	.word	0x00000000
	.align		4
        /*001c*/ 	.word	0xfffffffd
	.align		4
        /*0020*/ 	.word	0x00000000
	.align		4
        /*0024*/ 	.word	0xfffffffc


//--------------------- .nv.constant4             --------------------------
	.section	.nv.constant4,"a",@progbits
	.align	8
	.align		8
.nv.constant4:
        /*0000*/ 	.dword	vprintf
	.align		8
        /*0008*/ 	.dword	$str


//--------------------- .text._Z4mm_0PfS_S_i      --------------------------
	.section	.text._Z4mm_0PfS_S_i,"ax",@progbits
	.align	128
        .global         _Z4mm_0PfS_S_i
        .type           _Z4mm_0PfS_S_i,@function
        .size           _Z4mm_0PfS_S_i,(.L_x_20 - _Z4mm_0PfS_S_i)
        .other          _Z4mm_0PfS_S_i,@"STO_CUDA_ENTRY STV_DEFAULT"
_Z4mm_0PfS_S_i:
.text._Z4mm_0PfS_S_i:
[----:B------:R-:W0:Y:S01]  /*0000*/  LDC R1, c[0x0][0x37c] ;  /* 0x0000df00ff017b82 */ /* 0x000e220000000800 */
[----:B------:R-:W1:Y:S01]  /*0010*/  LDCU UR9, c[0x0][0x398] ;  /* 0x00007300ff0977ac */ /* 0x000e620008000800 */
[----:B------:R-:W2:Y:S06]  /*0020*/  S2R R27, SR_TID.X ;  /* 0x00000000001b7919 */ /* 0x000eac0000002100 */
[----:B------:R-:W3:Y:S01]  /*0030*/  S2UR UR5, SR_CTAID.Y ;  /* 0x00000000000579c3 */ /* 0x000ee20000002600 */
[----:B0-----:R-:W-:Y:S01]  /*0040*/  VIADD R1, R1, 0xfffffff0 ;  /* 0xfffffff001017836 */ /* 0x001fe20000000000 */
[----:B------:R-:W0:Y:S01]  /*0050*/  LDCU UR7, c[0x0][0x2fc] ;  /* 0x00005f80ff0777ac */ /* 0x000e220008000800 */
[----:B------:R-:W2:Y:S01]  /*0060*/  S2R R0, SR_CTAID.X ;  /* 0x0000000000007919 */ /* 0x000ea20000002500 */
[----:B------:R-:W-:Y:S01]  /*0070*/  HFMA2 R31, -RZ, RZ, 0, 0 ;  /* 0x00000000ff1f7431 */ /* 0x000fe200000001ff */
[----:B------:R-:W2:Y:S01]  /*0080*/  LDCU UR8, c[0x0][0x360] ;  /* 0x00006c00ff0877ac */ /* 0x000ea20008000800 */
[----:B------:R-:W4:Y:S01]  /*0090*/  S2R R17, SR_TID.Y ;  /* 0x0000000000117919 */ /* 0x000f220000002200 */
[----:B------:R-:W3:Y:S01]  /*00a0*/  LDCU UR4, c[0x0][0x364] ;  /* 0x00006c80ff0477ac */ /* 0x000ee20008000800 */
[----:B------:R-:W5:Y:S01]  /*00b0*/  LDCU UR6, c[0x0][0x2f8] ;  /* 0x00005f00ff0677ac */ /* 0x000f620008000800 */
[----:B-1----:R-:W-:Y:S01]  /*00c0*/  IMAD.U32 R4, RZ, RZ, UR9 ;  /* 0x00000009ff047e24 */ /* 0x002fe2000f8e00ff */
[----:B------:R-:W1:Y:S04]  /*00d0*/  LDCU.64 UR36, c[0x0][0x358] ;  /* 0x00006b00ff2477ac */ /* 0x000e680008000a00 */
[----:B------:R-:W-:Y:S01]  /*00e0*/  ISETP.GE.AND P0, PT, R4, 0x1, PT ;  /* 0x000000010400780c */ /* 0x000fe20003f06270 */
[----:B---3--:R-:W-:Y:S01]  /*00f0*/  UIMAD UR4, UR4, UR5, URZ ;  /* 0x00000005040472a4 */ /* 0x008fe2000f8e02ff */
[----:B-----5:R-:W-:Y:S01]  /*0100*/  IADD3 R2, P1, PT, R1, UR6, RZ ;  /* 0x0000000601027c10 */ /* 0x020fe2000ff3e0ff */
[----:B--2---:R-:W-:-:S04]  /*0110*/  IMAD R29, R0, UR8, R27 ;  /* 0x00000008001d7c24 */ /* 0x004fc8000f8e021b */
[----:B0-----:R-:W-:Y:S02]  /*0120*/  IMAD.X R16, RZ, RZ, UR7, P1 ;  /* 0x00000007ff107e24 */ /* 0x001fe400088e06ff */
[----:B----4-:R-:W-:-:S04]  /*0130*/  VIADD R30, R17, UR4 ;  /* 0x00000004111e7c36 */ /* 0x010fc80008000000 */
[----:B-1----:R-:W-:Y:S05]  /*0140*/  @!P0 BRA `(.L_x_0) ;  /* 0x0000000c00848947 */ /* 0x002fea0003800000 */
[C---:B------:R-:W-:Y:S01]  /*0150*/  ISETP.GE.U32.AND P0, PT, R4.reuse, 0x4, PT ;  /* 0x000000040400780c */ /* 0x040fe20003f06070 */
[----:B------:R-:W-:Y:S01]  /*0160*/  IMAD R28, R29, R4, RZ ;  /* 0x000000041d1c7224 */ /* 0x000fe200078e02ff */
[----:B------:R-:W-:Y:S01]  /*0170*/  LOP3.LUT R27, R17, R0, R27, 0xfe, !PT ;  /* 0x00000000111b7212 */ /* 0x000fe200078efe1b */
[----:B------:R-:W-:Y:S01]  /*0180*/  IMAD.MOV.U32 R31, RZ, RZ, RZ ;  /* 0x000000ffff1f7224 */ /* 0x000fe200078e00ff */
[----:B------:R-:W-:Y:S02]  /*0190*/  LOP3.LUT R26, R4, 0x3, RZ, 0xc0, !PT ;  /* 0x00000003041a7812 */ /* 0x000fe400078ec0ff */
[----:B------:R-:W-:-:S07]  /*01a0*/  MOV R25, RZ ;  /* 0x000000ff00197202 */ /* 0x000fce0000000f00 */
[----:B------:R-:W-:Y:S05]  /*01b0*/  @!P0 BRA `(.L_x_1) ;  /* 0x0000000400ec8947 */ /* 0x000fea0003800000 */
[C---:B------:R-:W-:Y:S01]  /*01c0*/  LOP3.LUT R25, R4.reuse, 0x7ffffffc, RZ, 0xc0, !PT ;  /* 0x7ffffffc04197812 */ /* 0x040fe200078ec0ff */
[----:B------:R-:W-:Y:S01]  /*01d0*/  BSSY.RECONVERGENT B7, `(.L_x_1) ;  /* 0x0000079000077945 */ /* 0x000fe20003800200 */
[C---:B------:R-:W-:Y:S01]  /*01e0*/  IADD3 R17, PT, PT, R4.reuse, UR4, R17 ;  /* 0x0000000404117c10 */ /* 0x040fe2000fffe011 */
[C-C-:B------:R-:W-:Y:S01]  /*01f0*/  IMAD R18, R4.reuse, 0x2, R30.reuse ;  /* 0x0000000204127824 */ /* 0x140fe200078e021e */
[----:B------:R-:W-:Y:S01]  /*0200*/  MOV R31, RZ ;  /* 0x000000ff001f7202 */ /* 0x000fe20000000f00 */
[----:B------:R-:W-:Y:S01]  /*0210*/  IMAD R19, R4, 0x3, R30 ;  /* 0x0000000304137824 */ /* 0x000fe200078e021e */
[----:B------:R-:W-:Y:S01]  /*0220*/  IADD3 R24, PT, PT, -R25, RZ, RZ ;  /* 0x000000ff19187210 */ /* 0x000fe20007ffe1ff */
[----:B------:R-:W-:Y:S01]  /*0230*/  IMAD.MOV.U32 R22, RZ, RZ, R28 ;  /* 0x000000ffff167224 */ /* 0x000fe200078e001c */
[----:B------:R-:W0:Y:S01]  /*0240*/  LDCU UR38, c[0x0][0x398] ;  /* 0x00007300ff2677ac */ /* 0x000e220008000800 */
[----:B------:R-:W-:-:S07]  /*0250*/  IMAD.MOV.U32 R23, RZ, RZ, R30 ;  /* 0x000000ffff177224 */ /* 0x000fce00078e001e */
.L_x_10:
[----:B-1----:R-:W1:Y:S01]  /*0260*/  LDC.64 R32, c[0x0][0x380] ;  /* 0x0000e000ff207b82 */ /* 0x002e620000000a00 */
[----:B------:R-:W-:Y:S01]  /*0270*/  ISETP.NE.AND P0, PT, R27, RZ, PT ;  /* 0x000000ff1b00720c */ /* 0x000fe20003f05270 */
[----:B------:R-:W-:Y:S03]  /*0280*/  BSSY.RECONVERGENT B6, `(.L_x_2) ;  /* 0x0000014000067945 */ /* 0x000fe60003800200 */
[----:B------:R-:W-:-:S03]  /*0290*/  P2R R0, PR, RZ, 0x1 ;  /* 0x00000001ff007803 */ /* 0x000fc60000000000 */
[----:B--2---:R-:W2:Y:S01]  /*02a0*/  LDC.64 R34, c[0x0][0x388] ;  /* 0x0000e200ff227b82 */ /* 0x004ea20000000a00 */
[----:B-1----:R-:W-:-:S04]  /*02b0*/  IMAD.WIDE R32, R22, 0x4, R32 ;  /* 0x0000000416207825 */ /* 0x002fc800078e0220 */
[----:B--2---:R-:W-:Y:S01]  /*02c0*/  IMAD.WIDE.U32 R34, R23, 0x4, R34 ;  /* 0x0000000417227825 */ /* 0x004fe200078e0022 */
[----:B------:R-:W-:Y:S06]  /*02d0*/  @P0 BRA `(.L_x_3) ;  /* 0x0000000000380947 */ /* 0x000fec0003800000 */
[----:B------:R-:W2:Y:S04]  /*02e0*/  LDG.E R8, desc[UR36][R32.64] ;  /* 0x0000002420087981 */ /* 0x000ea8000c1e1900 */
[----:B------:R-:W3:Y:S01]  /*02f0*/  LDG.E R10, desc[UR36][R34.64] ;  /* 0x00000024220a7981 */ /* 0x000ee2000c1e1900 */
[----:B------:R-:W-:Y:S01]  /*0300*/  MOV R12, 0x0 ;  /* 0x00000000000c7802 */ /* 0x000fe20000000f00 */
[----:B------:R-:W1:Y:S01]  /*0310*/  LDCU.64 UR4, c[0x4][0x8] ;  /* 0x01000100ff0477ac */ /* 0x000e620008000a00 */
[----:B------:R-:W-:Y:S01]  /*0320*/  MOV R6, R2 ;  /* 0x0000000200067202 */ /* 0x000fe20000000f00 */
[----:B------:R-:W-:-:S03]  /*0330*/  IMAD.MOV.U32 R7, RZ, RZ, R16 ;  /* 0x000000ffff077224 */ /* 0x000fc600078e0010 */
[----:B------:R-:W4:Y:S01]  /*0340*/  LDC.64 R12, c[0x4][R12] ;  /* 0x010000000c0c7b82 */ /* 0x000f220000000a00 */
[----:B-1----:R-:W-:Y:S02]  /*0350*/  IMAD.U32 R4, RZ, RZ, UR4 ;  /* 0x00000004ff047e24 */ /* 0x002fe4000f8e00ff */
[----:B------:R-:W-:Y:S01]  /*0360*/  IMAD.U32 R5, RZ, RZ, UR5 ;  /* 0x00000005ff057e24 */ /* 0x000fe2000f8e00ff */
[----:B--2---:R-:W-:Y:S08]  /*0370*/  F2F.F64.F32 R8, R8 ;  /* 0x0000000800087310 */ /* 0x004ff00000201800 */
[----:B---3--:R-:W1:Y:S02]  /*0380*/  F2F.F64.F32 R10, R10 ;  /* 0x0000000a000a7310 */ /* 0x008e640000201800 */
[----:B-1--4-:R1:W-:Y:S02]  /*0390*/  STL.128 [R1], R8 ;  /* 0x0000000801007387 */ /* 0x0123e40000100c00 */
[----:B------:R-:W-:-:S07]  /*03a0*/  LEPC R20, `(.L_x_3) ;  /* 0x000000001014794e */ /* 0x000fce0000000000 */
[----:B01----:R-:W-:Y:S05]  /*03b0*/  CALL.ABS.NOINC R12 ;  /* 0x000000000c007343 */ /* 0x003fea0003c00000 */
.L_x_3:
[----:B0-----:R-:W-:Y:S05]  /*03c0*/  BSYNC.RECONVERGENT B6 ;  /* 0x0000000000067941 */ /* 0x001fea0003800200 */
.L_x_2:
[----:B------:R-:W2:Y:S01]  /*03d0*/  LDG.E R35, desc[UR36][R34.64] ;  /* 0x0000002422237981 */ /* 0x000ea2000c1e1900 */
[----:B------:R-:W0:Y:S03]  /*03e0*/  LDC.64 R36, c[0x0][0x388] ;  /* 0x0000e200ff247b82 */ /* 0x000e260000000a00 */
[----:B------:R-:W2:Y:S01]  /*03f0*/  LDG.E R0, desc[UR36][R32.64] ;  /* 0x0000002420007981 */ /* 0x000ea2000c1e1900 */
[----:B------:R-:W-:Y:S01]  /*0400*/  ISETP.NE.AND P6, PT, R27, RZ, PT ;  /* 0x000000ff1b00720c */ /* 0x000fe20003fc5270 */
[----:B------:R-:W-:Y:S01]  /*0410*/  BSSY.RECONVERGENT B6, `(.L_x_4) ;  /* 0x0000013000067945 */ /* 0x000fe20003800200 */
[----:B------:R-:W-:Y:S01]  /*0420*/  I2FP.F32.S32 R31, R31 ;  /* 0x0000001f001f7245 */ /* 0x000fe20000201400 */
[----:B0-----:R-:W-:-:S04]  /*0430*/  IMAD.WIDE.U32 R36, R17, 0x4, R36 ;  /* 0x0000000411247825 */ /* 0x001fc800078e0024 */
[----:B--2---:R-:W-:-:S06]  /*0440*/  FFMA R34, R0, R35, R31 ;  /* 0x0000002300227223 */ /* 0x004fcc000000001f */
[----:B------:R-:W-:Y:S05]  /*0450*/  @P6 BRA `(.L_x_5) ;  /* 0x0000000000386947 */ /* 0x000fea0003800000 */
[----:B------:R-:W2:Y:S04]  /*0460*/  LDG.E R8, desc[UR36][R32.64+0x4] ;  /* 0x0000042420087981 */ /* 0x000ea8000c1e1900 */
[----:B------:R-:W3:Y:S01]  /*0470*/  LDG.E R10, desc[UR36][R36.64] ;  /* 0x00000024240a7981 */ /* 0x000ee2000c1e1900 */
[----:B------:R-:W-:Y:S01]  /*0480*/  MOV R12, 0x0 ;  /* 0x00000000000c7802 */ /* 0x000fe20000000f00 */
[----:B------:R-:W0:Y:S01]  /*0490*/  LDCU.64 UR4, c[0x4][0x8] ;  /* 0x01000100ff0477ac */ /* 0x000e220008000a00 */
[----:B------:R-:W-:Y:S02]  /*04a0*/  IMAD.MOV.U32 R6, RZ, RZ, R2 ;  /* 0x000000ffff067224 */ /* 0x000fe400078e0002 */
[----:B------:R-:W-:Y:S02]  /*04b0*/  IMAD.MOV.U32 R7, RZ, RZ, R16 ;  /* 0x000000ffff077224 */ /* 0x000fe400078e0010 */
[----:B------:R-:W1:Y:S01]  /*04c0*/  LDC.64 R12, c[0x4][R12] ;  /* 0x010000000c0c7b82 */ /* 0x000e620000000a00 */
[----:B0-----:R-:W-:Y:S01]  /*04d0*/  IMAD.U32 R4, RZ, RZ, UR4 ;  /* 0x00000004ff047e24 */ /* 0x001fe2000f8e00ff */
[----:B------:R-:W-:Y:S01]  /*04e0*/  MOV R5, UR5 ;  /* 0x0000000500057c02 */ /* 0x000fe20008000f00 */
[----:B--2---:R-:W-:Y:S08]  /*04f0*/  F2F.F64.F32 R8, R8 ;  /* 0x0000000800087310 */ /* 0x004ff00000201800 */
[----:B---3--:R-:W0:Y:S02]  /*0500*/  F2F.F64.F32 R10, R10 ;  /* 0x0000000a000a7310 */ /* 0x008e240000201800 */
[----:B01----:R0:W-:Y:S02]  /*0510*/  STL.128 [R1], R8 ;  /* 0x0000000801007387 */ /* 0x0031e40000100c00 */
[----:B------:R-:W-:-:S07]  /*0520*/  LEPC R20, `(.L_x_5) ;  /* 0x000000001014794e */ /* 0x000fce0000000000 */
[----:B0-----:R-:W-:Y:S05]  /*0530*/  CALL.ABS.NOINC R12 ;  /* 0x000000000c007343 */ /* 0x001fea0003c00000 */
.L_x_5:
[----:B------:R-:W-:Y:S05]  /*0540*/  BSYNC.RECONVERGENT B6 ;  /* 0x0000000000067941 */ /* 0x000fea0003800200 */
.L_x_4:
[----:B------:R0:W2:Y:S01]  /*0550*/  LDG.E R0, desc[UR36][R36.64] ;  /* 0x0000002424007981 */ /* 0x0000a2000c1e1900 */
[----:B------:R-:W0:Y:S03]  /*0560*/  LDC.64 R4, c[0x0][0x388] ;  /* 0x0000e200ff047b82 */ /* 0x000e260000000a00 */
[----:B------:R-:W2:Y:S01]  /*0570*/  LDG.E R31, desc[UR36][R32.64+0x4] ;  /* 0x00000424201f7981 */ /* 0x000ea2000c1e1900 */
[----:B------:R-:W1:Y:S01]  /*0580*/  F2I.TRUNC.NTZ R34, R34 ;  /* 0x0000002200227305 */ /* 0x000e62000020f100 */
[----:B------:R-:W-:Y:S01]  /*0590*/  ISETP.NE.AND P6, PT, R27, RZ, PT ;  /* 0x000000ff1b00720c */ /* 0x000fe20003fc5270 */
[----:B------:R-:W-:Y:S01]  /*05a0*/  BSSY.RECONVERGENT B6, `(.L_x_6) ;  /* 0x0000013000067945 */ /* 0x000fe20003800200 */
[----:B-1----:R-:W-:Y:S01]  /*05b0*/  I2FP.F32.S32 R6, R34 ;  /* 0x0000002200067245 */ /* 0x002fe20000201400 */
[----:B0-----:R-:W-:-:S04]  /*05c0*/  IMAD.WIDE.U32 R36, R18, 0x4, R4 ;  /* 0x0000000412247825 */ /* 0x001fc800078e0004 */
[----:B--2---:R-:W-:-:S06]  /*05d0*/  FFMA R31, R31, R0, R6 ;  /* 0x000000001f1f7223 */ /* 0x004fcc0000000006 */
[----:B------:R-:W-:Y:S05]  /*05e0*/  @P6 BRA `(.L_x_7) ;  /* 0x0000000000386947 */ /* 0x000fea0003800000 */
[----:B------:R-:W2:Y:S04]  /*05f0*/  LDG.E R8, desc[UR36][R32.64+0x8] ;  /* 0x0000082420087981 */ /* 0x000ea8000c1e1900 */
[----:B------:R-:W3:Y:S01]  /*0600*/  LDG.E R10, desc[UR36][R36.64] ;  /* 0x00000024240a7981 */ /* 0x000ee2000c1e1900 */
[----:B------:R-:W-:Y:S01]  /*0610*/  MOV R12, 0x0 ;  /* 0x00000000000c7802 */ /* 0x000fe20000000f00 */
[----:B------:R-:W0:Y:S01]  /*0620*/  LDCU.64 UR4, c[0x4][0x8] ;  /* 0x01000100ff0477ac */ /* 0x000e220008000a00 */
[----:B------:R-:W-:Y:S01]  /*0630*/  IMAD.MOV.U32 R6, RZ, RZ, R2 ;  /* 0x000000ffff067224 */ /* 0x000fe200078e0002 */
[----:B------:R-:W-:-:S03]  /*0640*/  MOV R7, R16 ;  /* 0x0000001000077202 */ /* 0x000fc60000000f00 */
[----:B------:R-:W1:Y:S01]  /*0650*/  LDC.64 R12, c[0x4][R12] ;  /* 0x010000000c0c7b82 */ /* 0x000e620000000a00 */
[----:B0-----:R-:W-:Y:S01]  /*0660*/  MOV R4, UR4 ;  /* 0x0000000400047c02 */ /* 0x001fe20008000f00 */
[----:B------:R-:W-:Y:S01]  /*0670*/  IMAD.U32 R5, RZ, RZ, UR5 ;  /* 0x00000005ff057e24 */ /* 0x000fe2000f8e00ff */
[----:B--2---:R-:W-:Y:S08]  /*0680*/  F2F.F64.F32 R8, R8 ;  /* 0x0000000800087310 */ /* 0x004ff00000201800 */
[----:B---3--:R-:W0:Y:S02]  /*0690*/  F2F.F64.F32 R10, R10 ;  /* 0x0000000a000a7310 */ /* 0x008e240000201800 */
[----:B01----:R0:W-:Y:S02]  /*06a0*/  STL.128 [R1], R8 ;  /* 0x0000000801007387 */ /* 0x0031e40000100c00 */
[----:B------:R-:W-:-:S07]  /*06b0*/  LEPC R20, `(.L_x_7) ;  /* 0x000000001014794e */ /* 0x000fce0000000000 */
[----:B0-----:R-:W-:Y:S05]  /*06c0*/  CALL.ABS.NOINC R12 ;  /* 0x000000000c007343 */ /* 0x001fea0003c00000 */
.L_x_7:
[----:B------:R-:W-:Y:S05]  /*06d0*/  BSYNC.RECONVERGENT B6 ;  /* 0x0000000000067941 */ /* 0x000fea0003800200 */
.L_x_6:
        /* <DEDUP_REMOVED lines=14> */
[----:B------:R-:W-:Y:S01]  /*07c0*/  MOV R6, R2 ;  /* 0x0000000200067202 */ /* 0x000fe20000000f00 */
[----:B------:R-:W-:-:S03]  /*07d0*/  IMAD.MOV.U32 R7, RZ, RZ, R16 ;  /* 0x000000ffff077224 */ /* 0x000fc600078e0010 */
[----:B------:R-:W1:Y:S01]  /*07e0*/  LDC.64 R12, c[0x4][R12] ;  /* 0x010000000c0c7b82 */ /* 0x000e620000000a00 */
[----:B0-----:R-:W-:Y:S02]  /*07f0*/  IMAD.U32 R4, RZ, RZ, UR4 ;  /* 0x00000004ff047e24 */ /* 0x001fe4000f8e00ff */
[----:B------:R-:W-:Y:S01]  /*0800*/  IMAD.U32 R5, RZ, RZ, UR5 ;  /* 0x00000005ff057e24 */ /* 0x000fe2000f8e00ff */
[----:B--2---:R-:W-:Y:S08]  /*0810*/  F2F.F64.F32 R8, R8 ;  /* 0x0000000800087310 */ /* 0x004ff00000201800 */
[----:B---3--:R-:W0:Y:S02]  /*0820*/  F2F.F64.F32 R10, R10 ;  /* 0x0000000a000a7310 */ /* 0x008e240000201800 */
[----:B01----:R0:W-:Y:S02]  /*0830*/  STL.128 [R1], R8 ;  /* 0x0000000801007387 */ /* 0x0031e40000100c00 */
[----:B------:R-:W-:-:S07]  /*0840*/  LEPC R20, `(.L_x_9) ;  /* 0x000000001014794e */ /* 0x000fce0000000000 */
[----:B0-----:R-:W-:Y:S05]  /*0850*/  CALL.ABS.NOINC R12 ;  /* 0x000000000c007343 */ /* 0x001fea0003c00000 */
.L_x_9:
[----:B------:R-:W-:Y:S05]  /*0860*/  BSYNC.RECONVERGENT B6 ;  /* 0x0000000000067941 */ /* 0x000fea0003800200 */
.L_x_8:
[----:B------:R-:W2:Y:S04]  /*0870*/  LDG.E R32, desc[UR36][R32.64+0xc] ;  /* 0x00000c2420207981 */ /* 0x000ea8000c1e1900 */
[----:B------:R-:W2:Y:S01]  /*0880*/  LDG.E R37, desc[UR36][R36.64] ;  /* 0x0000002424257981 */ /* 0x000ea2000c1e1900 */
[----:B------:R-:W0:Y:S01]  /*0890*/  F2I.TRUNC.NTZ R34, R34 ;  /* 0x0000002200227305 */ /* 0x000e22000020f100 */
[----:B------:R-:W-:Y:S01]  /*08a0*/  VIADD R24, R24, 0x4 ;  /* 0x0000000418187836 */ /* 0x000fe20000000000 */
[----:B------:R-:W-:Y:S01]  /*08b0*/  MOV R4, UR38 ;  /* 0x0000002600047c02 */ /* 0x000fe20008000f00 */
[----:B------:R-:W-:-:S03]  /*08c0*/  VIADD R22, R22, 0x4 ;  /* 0x0000000416167836 */ /* 0x000fc60000000000 */
[----:B------:R-:W-:Y:S01]  /*08d0*/  ISETP.NE.AND P0, PT, R24, RZ, PT ;  /* 0x000000ff1800720c */ /* 0x000fe20003f05270 */
[C---:B------:R-:W-:Y:S01]  /*08e0*/  IMAD R18, R4.reuse, 0x4, R18 ;  /* 0x0000000404127824 */ /* 0x040fe200078e0212 */
[C---:B------:R-:W-:Y:S01]  /*08f0*/  LEA R19, R4.reuse, R19, 0x2 ;  /* 0x0000001304137211 */ /* 0x040fe200078e10ff */
[C---:B------:R-:W-:Y:S02]  /*0900*/  IMAD R17, R4.reuse, 0x4, R17 ;  /* 0x0000000404117824 */ /* 0x040fe400078e0211 */
[----:B------:R-:W-:Y:S01]  /*0910*/  IMAD R23, R4, 0x4, R23 ;  /* 0x0000000404177824 */ /* 0x000fe200078e0217 */
[----:B0-----:R-:W-:-:S05]  /*0920*/  I2FP.F32.S32 R3, R34 ;  /* 0x0000002200037245 */ /* 0x001fca0000201400 */
[----:B--2---:R-:W-:-:S04]  /*0930*/  FFMA R3, R32, R37, R3 ;  /* 0x0000002520037223 */ /* 0x004fc80000000003 */
[----:B------:R1:W2:Y:S01]  /*0940*/  F2I.TRUNC.NTZ R31, R3 ;  /* 0x00000003001f7305 */ /* 0x0002a2000020f100 */
[----:B------:R-:W-:Y:S05]  /*0950*/  @P0 BRA `(.L_x_10) ;  /* 0xfffffff800400947 */ /* 0x000fea000383ffff */
[----:B------:R-:W-:Y:S05]  /*0960*/  BSYNC.RECONVERGENT B7 ;  /* 0x0000000000077941 */ /* 0x000fea0003800200 */
.L_x_1:
[----:B------:R-:W-:-:S13]  /*0970*/  ISETP.NE.AND P0, PT, R26, RZ, PT ;  /* 0x000000ff1a00720c */ /* 0x000fda0003f05270 */
[----:B------:R-:W-:Y:S05]  /*0980*/  @!P0 BRA `(.L_x_11) ;  /* 0x0000000400708947 */ /* 0x000fea0003800000 */
[----:B------:R-:W-:-:S13]  /*0990*/  ISETP.NE.AND P0, PT, R26, 0x1, PT ;  /* 0x000000011a00780c */ /* 0x000fda0003f05270 */
[----:B------:R-:W-:Y:S05]  /*09a0*/  @!P0 BRA `(.L_x_12) ;  /* 0x0000000000e48947 */ /* 0x000fea0003800000 */
[----:B------:R-:W0:Y:S01]  /*09b0*/  LDC.64 R18, c[0x0][0x380] ;  /* 0x0000e000ff127b82 */ /* 0x000e220000000a00 */
[----:B------:R-:W-:Y:S01]  /*09c0*/  ISETP.NE.AND P0, PT, R27, RZ, PT ;  /* 0x000000ff1b00720c */ /* 0x000fe20003f05270 */
[----:B------:R-:W-:Y:S01]  /*09d0*/  IMAD R17, R25, R4, R30 ;  /* 0x0000000419117224 */ /* 0x000fe200078e021e */
[----:B-1----:R-:W-:Y:S01]  /*09e0*/  IADD3 R3, PT, PT, R28, R25, RZ ;  /* 0x000000191c037210 */ /* 0x002fe20007ffe0ff */
[----:B------:R-:W-:Y:S04]  /*09f0*/  BSSY.RECONVERGENT B6, `(.L_x_13) ;  /* 0x0000013000067945 */ /* 0x000fe80003800200 */
[----:B------:R-:W1:Y:S01]  /*0a00*/  LDC.64 R22, c[0x0][0x388] ;  /* 0x0000e200ff167b82 */ /* 0x000e620000000a00 */
[----:B0-----:R-:W-:-:S04]  /*0a10*/  IMAD.WIDE R18, R3, 0x4, R18 ;  /* 0x0000000403127825 */ /* 0x001fc800078e0212 */
[----:B-1----:R-:W-:Y:S01]  /*0a20*/  IMAD.WIDE.U32 R22, R17, 0x4, R22 ;  /* 0x0000000411167825 */ /* 0x002fe200078e0016 */
[----:B------:R-:W-:Y:S06]  /*0a30*/  @P0 BRA `(.L_x_14) ;  /* 0x0000000000380947 */ /* 0x000fec0003800000 */
[----:B------:R-:W3:Y:S04]  /*0a40*/  LDG.E R8, desc[UR36][R18.64] ;  /* 0x0000002412087981 */ /* 0x000ee8000c1e1900 */
[----:B------:R-:W4:Y:S01]  /*0a50*/  LDG.E R10, desc[UR36][R22.64] ;  /* 0x00000024160a7981 */ /* 0x000f22000c1e1900 */
[----:B------:R-:W-:Y:S01]  /*0a60*/  MOV R12, 0x0 ;  /* 0x00000000000c7802 */ /* 0x000fe20000000f00 */
[----:B------:R-:W0:Y:S01]  /*0a70*/  LDCU.64 UR4, c[0x4][0x8] ;  /* 0x01000100ff0477ac */ /* 0x000e220008000a00 */
[----:B------:R-:W-:Y:S01]  /*0a80*/  MOV R6, R2 ;  /* 0x0000000200067202 */ /* 0x000fe20000000f00 */
[----:B------:R-:W-:-:S03]  /*0a90*/  IMAD.MOV.U32 R7, RZ, RZ, R16 ;  /* 0x000000ffff077224 */ /* 0x000fc600078e0010 */
[----:B------:R-:W1:Y:S01]  /*0aa0*/  LDC.64 R12, c[0x4][R12] ;  /* 0x010000000c0c7b82 */ /* 0x000e620000000a00 */
[----:B0-----:R-:W-:Y:S02]  /*0ab0*/  IMAD.U32 R4, RZ, RZ, UR4 ;  /* 0x00000004ff047e24 */ /* 0x001fe4000f8e00ff */
[----:B------:R-:W-:Y:S01]  /*0ac0*/  IMAD.U32 R5, RZ, RZ, UR5 ;  /* 0x00000005ff057e24 */ /* 0x000fe2000f8e00ff */
[----:B---3--:R-:W-:Y:S08]  /*0ad0*/  F2F.F64.F32 R8, R8 ;  /* 0x0000000800087310 */ /* 0x008ff00000201800 */
[----:B----4-:R-:W0:Y:S02]  /*0ae0*/  F2F.F64.F32 R10, R10 ;  /* 0x0000000a000a7310 */ /* 0x010e240000201800 */
[----:B01----:R0:W-:Y:S02]  /*0af0*/  STL.128 [R1], R8 ;  /* 0x0000000801007387 */ /* 0x0031e40000100c00 */
[----:B------:R-:W-:-:S07]  /*0b00*/  LEPC R20, `(.L_x_14) ;  /* 0x000000001014794e */ /* 0x000fce0000000000 */
[----:B0-2---:R-:W-:Y:S05]  /*0b10*/  CALL.ABS.NOINC R12 ;  /* 0x000000000c007343 */ /* 0x005fea0003c00000 */
.L_x_14:
[----:B------:R-:W-:Y:S05]  /*0b20*/  BSYNC.RECONVERGENT B6 ;  /* 0x0000000000067941 */ /* 0x000fea0003800200 */
.L_x_13:
[----:B------:R-:W3:Y:S01]  /*0b30*/  LDG.E R23, desc[UR36][R22.64] ;  /* 0x0000002416177981 */ /* 0x000ee2000c1e1900 */
[----:B------:R-:W0:Y:S01]  /*0b40*/  LDC.64 R32, c[0x0][0x388] ;  /* 0x0000e200ff207b82 */ /* 0x000e220000000a00 */
[----:B------:R-:W1:Y:S02]  /*0b50*/  LDCU UR4, c[0x0][0x398] ;  /* 0x00007300ff0477ac */ /* 0x000e640008000800 */
[----:B------:R-:W3:Y:S01]  /*0b60*/  LDG.E R0, desc[UR36][R18.64] ;  /* 0x0000002412007981 */ /* 0x000ee2000c1e1900 */
[----:B------:R-:W-:Y:S01]  /*0b70*/  ISETP.NE.AND P0, PT, R27, RZ, PT ;  /* 0x000000ff1b00720c */ /* 0x000fe20003f05270 */
[----:B------:R-:W-:Y:S01]  /*0b80*/  BSSY.RECONVERGENT B6, `(.L_x_15) ;  /* 0x0000014000067945 */ /* 0x000fe20003800200 */
[----:B--2---:R-:W-:Y:S02]  /*0b90*/  I2FP.F32.S32 R31, R31 ;  /* 0x0000001f001f7245 */ /* 0x004fe40000201400 */
[----:B-1----:R-:W-:-:S05]  /*0ba0*/  IADD3 R3, PT, PT, R17, UR4, RZ ;  /* 0x0000000411037c10 */ /* 0x002fca000fffe0ff */
[----:B0-----:R-:W-:-:S04]  /*0bb0*/  IMAD.WIDE.U32 R32, R3, 0x4, R32 ;  /* 0x0000000403207825 */ /* 0x001fc800078e0020 */
[----:B---3--:R-:W-:Y:S01]  /*0bc0*/  FFMA R17, R0, R23, R31 ;  /* 0x0000001700117223 */ /* 0x008fe2000000001f */
[----:B------:R-:W-:Y:S06]  /*0bd0*/  @P0 BRA `(.L_x_16) ;  /* 0x0000000000380947 */ /* 0x000fec0003800000 */
[----:B------:R-:W2:Y:S04]  /*0be0*/  LDG.E R8, desc[UR36][R18.64+0x4] ;  /* 0x0000042412087981 */ /* 0x000ea8000c1e1900 */
[----:B------:R-:W3:Y:S01]  /*0bf0*/  LDG.E R10, desc[UR36][R32.64] ;  /* 0x00000024200a7981 */ /* 0x000ee2000c1e1900 */
[----:B------:R-:W-:Y:S01]  /*0c00*/  MOV R12, 0x0 ;  /* 0x00000000000c7802 */ /* 0x000fe20000000f00 */
[----:B------:R-:W0:Y:S01]  /*0c10*/  LDCU.64 UR4, c[0x4][0x8] ;  /* 0x01000100ff0477ac */ /* 0x000e220008000a00 */
[----:B------:R-:W-:Y:S01]  /*0c20*/  IMAD.MOV.U32 R6, RZ, RZ, R2 ;  /* 0x000000ffff067224 */ /* 0x000fe200078e0002 */
[----:B------:R-:W-:-:S03]  /*0c30*/  MOV R7, R16 ;  /* 0x0000001000077202 */ /* 0x000fc60000000f00 */
        /* <DEDUP_REMOVED lines=8> */
.L_x_16:
[----:B------:R-:W-:Y:S05]  /*0cc0*/  BSYNC.RECONVERGENT B6 ;  /* 0x0000000000067941 */ /* 0x000fea0003800200 */
.L_x_15:
[----:B------:R-:W2:Y:S04]  /*0cd0*/  LDG.E R18, desc[UR36][R18.64+0x4] ;  /* 0x0000042412127981 */ /* 0x000ea8000c1e1900 */
[----:B------:R-:W2:Y:S01]  /*0ce0*/  LDG.E R33, desc[UR36][R32.64] ;  /* 0x0000002420217981 */ /* 0x000ea2000c1e1900 */
[----:B------:R-:W0:Y:S01]  /*0cf0*/  F2I.TRUNC.NTZ R17, R17 ;  /* 0x0000001100117305 */ /* 0x000e22000020f100 */
[----:B------:R-:W-:Y:S01]  /*0d00*/  VIADD R25, R25, 0x2 ;  /* 0x0000000219197836 */ /* 0x000fe20000000000 */
[----:B0-----:R-:W-:-:S05]  /*0d10*/  I2FP.F32.S32 R3, R17 ;  /* 0x0000001100037245 */ /* 0x001fca0000201400 */
[----:B--2---:R-:W-:-:S04]  /*0d20*/  FFMA R3, R18, R33, R3 ;  /* 0x0000002112037223 */ /* 0x004fc80000000003 */
[----:B------:R0:W3:Y:S03]  /*0d30*/  F2I.TRUNC.NTZ R31, R3 ;  /* 0x00000003001f7305 */ /* 0x0000e6000020f100 */
.L_x_12:
[----:B------:R-:W4:Y:S02]  /*0d40*/  LDCU UR5, c[0x0][0x398] ;  /* 0x00007300ff0577ac */ /* 0x000f240008000800 */
[----:B----4-:R-:W-:-:S04]  /*0d50*/  ULOP3.LUT UR4, UR5, 0x1, URZ, 0xc0, !UPT ;  /* 0x0000000105047892 */ /* 0x010fc8000f8ec0ff */
[----:B------:R-:W-:-:S09]  /*0d60*/  UISETP.NE.U32.AND UP0, UPT, UR4, 0x1, UPT ;  /* 0x000000010400788c */ /* 0x000fd2000bf05070 */
[----:B------:R-:W-:Y:S05]  /*0d70*/  BRA.U UP0, `(.L_x_11) ;  /* 0x0000000100747547 */ /* 0x000fea000b800000 */
[----:B------:R-:W4:Y:S01]  /*0d80*/  LDC.64 R22, c[0x0][0x380] ;  /* 0x0000e000ff167b82 */ /* 0x000f220000000a00 */
[----:B------:R-:W-:Y:S01]  /*0d90*/  ISETP.NE.AND P0, PT, R27, RZ, PT ;  /* 0x000000ff1b00720c */ /* 0x000fe20003f05270 */
[----:B------:R-:W-:Y:S01]  /*0da0*/  BSSY.RECONVERGENT B6, `(.L_x_17) ;  /* 0x0000015000067945 */ /* 0x000fe20003800200 */
[----:B01----:R-:W-:Y:S01]  /*0db0*/  IADD3 R3, PT, PT, R28, R25, RZ ;  /* 0x000000191c037210 */ /* 0x003fe20007ffe0ff */
[----:B------:R-:W-:-:S04]  /*0dc0*/  IMAD R25, R25, UR5, R30 ;  /* 0x0000000519197c24 */ /* 0x000fc8000f8e021e */
[----:B------:R-:W0:Y:S01]  /*0dd0*/  LDC.64 R18, c[0x0][0x388] ;  /* 0x0000e200ff127b82 */ /* 0x000e220000000a00 */
[----:B----4-:R-:W-:-:S04]  /*0de0*/  IMAD.WIDE R22, R3, 0x4, R22 ;  /* 0x0000000403167825 */ /* 0x010fc800078e0216 */
[----:B0-----:R-:W-:Y:S01]  /*0df0*/  IMAD.WIDE.U32 R18, R25, 0x4, R18 ;  /* 0x0000000419127825 */ /* 0x001fe200078e0012 */
[----:B------:R-:W-:Y:S06]  /*0e00*/  @P0 BRA `(.L_x_18) ;  /* 0x0000000000380947 */ /* 0x000fec0003800000 */
[----:B------:R-:W4:Y:S04]  /*0e10*/  LDG.E R8, desc[UR36][R22.64] ;  /* 0x0000002416087981 */ /* 0x000f28000c1e1900 */
[----:B------:R-:W5:Y:S01]  /*0e20*/  LDG.E R10, desc[UR36][R18.64] ;  /* 0x00000024120a7981 */ /* 0x000f62000c1e1900 */
[----:B------:R-:W-:Y:S01]  /*0e30*/  MOV R0, 0x0 ;  /* 0x0000000000007802 */ /* 0x000fe20000000f00 */
[----:B------:R-:W0:Y:S01]  /*0e40*/  LDCU.64 UR4, c[0x4][0x8] ;  /* 0x01000100ff0477ac */ /* 0x000e220008000a00 */
[----:B------:R-:W-:Y:S01]  /*0e50*/  IMAD.MOV.U32 R6, RZ, RZ, R2 ;  /* 0x000000ffff067224 */ /* 0x000fe200078e0002 */
[----:B------:R-:W-:Y:S01]  /*0e60*/  MOV R7, R16 ;  /* 0x0000001000077202 */ /* 0x000fe20000000f00 */
[----:B------:R1:W1:Y:S01]  /*0e70*/  LDC.64 R12, c[0x4][R0] ;  /* 0x01000000000c7b82 */ /* 0x0002620000000a00 */
[----:B0-----:R-:W-:Y:S01]  /*0e80*/  IMAD.U32 R4, RZ, RZ, UR4 ;  /* 0x00000004ff047e24 */ /* 0x001fe2000f8e00ff */
[----:B------:R-:W-:Y:S01]  /*0e90*/  MOV R5, UR5 ;  /* 0x0000000500057c02 */ /* 0x000fe20008000f00 */
[----:B----4-:R-:W-:Y:S08]  /*0ea0*/  F2F.F64.F32 R8, R8 ;  /* 0x0000000800087310 */ /* 0x010ff00000201800 */
[----:B-----5:R-:W0:Y:S02]  /*0eb0*/  F2F.F64.F32 R10, R10 ;  /* 0x0000000a000a7310 */ /* 0x020e240000201800 */
[----:B01----:R0:W-:Y:S02]  /*0ec0*/  STL.128 [R1], R8 ;  /* 0x0000000801007387 */ /* 0x0031e40000100c00 */
[----:B------:R-:W-:-:S07]  /*0ed0*/  LEPC R20, `(.L_x_18) ;  /* 0x000000001014794e */ /* 0x000fce0000000000 */
[----:B0-23--:R-:W-:Y:S05]  /*0ee0*/  CALL.ABS.NOINC R12 ;  /* 0x000000000c007343 */ /* 0x00dfea0003c00000 */
.L_x_18:
[----:B------:R-:W-:Y:S05]  /*0ef0*/  BSYNC.RECONVERGENT B6 ;  /* 0x0000000000067941 */ /* 0x000fea0003800200 */
.L_x_17:
[----:B------:R-:W4:Y:S04]  /*0f00*/  LDG.E R22, desc[UR36][R22.64] ;  /* 0x0000002416167981 */ /* 0x000f28000c1e1900 */
[----:B------:R-:W4:Y:S01]  /*0f10*/  LDG.E R19, desc[UR36][R18.64] ;  /* 0x0000002412137981 */ /* 0x000f22000c1e1900 */
[----:B--23--:R-:W-:-:S05]  /*0f20*/  I2FP.F32.S32 R31, R31 ;  /* 0x0000001f001f7245 */ /* 0x00cfca0000201400 */
[----:B----4-:R-:W-:-:S06]  /*0f30*/  FFMA R31, R22, R19, R31 ;  /* 0x00000013161f7223 */ /* 0x010fcc000000001f */
[----:B------:R-:W4:Y:S02]  /*0f40*/  F2I.TRUNC.NTZ R31, R31 ;  /* 0x0000001f001f7305 */ /* 0x000f24000020f100 */
.L_x_11:
[----:B--234-:R-:W-:-:S07]  /*0f50*/  I2FP.F32.S32 R31, R31 ;  /* 0x0000001f001f7245 */ /* 0x01cfce0000201400 */
.L_x_0:
[----:B01----:R-:W0:Y:S01]  /*0f60*/  LDC.64 R2, c[0x0][0x390] ;  /* 0x0000e400ff027b82 */ /* 0x003e220000000a00 */
[----:B------:R-:W1:Y:S02]  /*0f70*/  LDCU UR4, c[0x0][0x398] ;  /* 0x00007300ff0477ac */ /* 0x000e640008000800 */
[----:B-1----:R-:W-:-:S04]  /*0f80*/  IMAD R29, R29, UR4, R30 ;  /* 0x000000041d1d7c24 */ /* 0x002fc8000f8e021e */
[----:B0-----:R-:W-:-:S05]  /*0f90*/  IMAD.WIDE R2, R29, 0x4, R2 ;  /* 0x000000041d027825 */ /* 0x001fca00078e0202 */
[----:B------:R-:W-:Y:S01]  /*0fa0*/  STG.E desc[UR36][R2.64], R31 ;  /* 0x0000001f02007986 */ /* 0x000fe2000c101924 */
[----:B------:R-:W-:Y:S05]  /*0fb0*/  EXIT ;  /* 0x000000000000794d */ /* 0x000fea0003800000 */
.L_x_19:
[----:B------:R-:W-:-:S00]  /*0fc0*/  BRA `(.L_x_19) ;  /* 0xfffffffc00fc7947 */ /* 0x000fc0000383ffff */
[----:B------:R-:W-:-:S00]  /*0fd0*/  NOP ;  /* 0x0000000000007918 */ /* 0x000fc00000000000 */
        /* <DEDUP_REMOVED lines=10> */
.L_x_20:


//--------------------- .nv.global.init           --------------------------
	.section	.nv.global.init,"aw",@progbits
.nv.global.init:
	.type		$str,@object
	.size		$str,(.L_0 - $str)
$str:
        /*0000*/ 	.byte	0x41, 0x20, 0x49, 0x53, 0x20, 0x25, 0x66, 0x2c, 0x20, 0x42, 0x20, 0x69, 0x73, 0x20, 0x25, 0x66
        /*0010*/ 	.byte	0x0a, 0x00
.L_0:


//--------------------- .nv.shared.reserved.0     --------------------------
	.section	.nv.shared.reserved.0,"aw",@nobits
	.weak		__nv_reservedSMEM_offset_0_alias
	.size		__nv_reservedSMEM_offset_0_alias, 0, 64
	.other		__nv_reservedSMEM_offset_0_alias,@"STO_CUDA_RESERVED_SHARED STV_DEFAULT"
__nv_reservedSMEM_offset_0_alias:
	.zero		0
	.zero		64


//--------------------- .nv.constant0._Z4mm_0PfS_S_i --------------------------
	.section	.nv.constant0._Z4mm_0PfS_S_i,"a",@progbits
	.sectionflags	@""
	.align	4
.nv.constant0._Z4mm_0PfS_S_i:
	.zero		924


//--------------------- SYMBOLS --------------------------

	.type		.nv.reservedSmem.offset0,@object
	.size		.nv.reservedSmem.offset0,0x4
	.type		vprintf,@function
